//
// Generated by NVIDIA NVVM Compiler
//
// Compiler Build ID: CL-36424714
// Cuda compilation tools, release 13.0, V13.0.88
// Based on NVVM 20.0.0
//

.version 9.0
.target sm_100
.address_size 64

	// .globl	_Z16helloWorldKernelv
.extern .func  (.param .b32 func_retval0) vprintf
(
	.param .b64 vprintf_param_0,
	.param .b64 vprintf_param_1
)
;
.global .align 1 .b8 $str[36] = {72, 101, 108, 108, 111, 44, 32, 87, 111, 114, 108, 100, 33, 32, 102, 114, 111, 109, 32, 116, 104, 114, 101, 97, 100, 32, 91, 37, 100, 44, 32, 37, 100, 93, 10};

.visible .entry _Z16helloWorldKernelv()
{
	.local .align 8 .b8 	__local_depot0[8];
	.reg .b64 	%SP;
	.reg .b64 	%SPL;
	.reg .b32 	%r<5>;
	.reg .b64 	%rd<5>;

	mov.u64 	%SPL, __local_depot0;
	cvta.local.u64 	%SP, %SPL;
	add.u64 	%rd1, %SP, 0;
	add.u64 	%rd2, %SPL, 0;
	mov.u32 	%r1, %ctaid.x;
	mov.u32 	%r2, %tid.x;
	st.local.v2.u32 	[%rd2], {%r1, %r2};
	mov.u64 	%rd3, $str;
	cvta.global.u64 	%rd4, %rd3;
	{ // callseq 0, 0
	.param .b64 param0;
	st.param.b64 	[param0], %rd4;
	.param .b64 param1;
	st.param.b64 	[param1], %rd1;
	.param .b32 retval0;
	call.uni (retval0), 
	vprintf, 
	(
	param0, 
	param1
	);
	ld.param.b32 	%r3, [retval0];
	} // callseq 0
	ret;

}


// ===== COMPILED SASS (sm_100) =====

	.target	sm_100

	.elftype	@"ET_EXEC"


//--------------------- .note.nv.tkinfo           --------------------------
	.section	.note.nv.tkinfo,"",@"SHT_NOTE"
	.sectionflags	@"SHF_NOTE_NV_TKINFO"
	.tkinfo
        /*0018*/ 	.word	0x00000002
        /*0030*/ 	.string	""
        /*0030*/ 	.string	"ptxas"
        /*0030*/ 	.string	"Cuda compilation tools, release 13.0, V13.0.88"
        /*0030*/ 	.string	"Build cuda_13.0.r13.0/compiler.36424714_0"
        /*0030*/ 	.string	"-arch sm_100 -m 64 "



//--------------------- .note.nv.cuinfo           --------------------------
	.section	.note.nv.cuinfo,"",@"SHT_NOTE"
	.sectionflags	@"SHF_NOTE_NV_CUINFO"
        /*0018*/ 	.short	0x0002
        /*001a*/ 	.short	0x0064
        /*001c*/ 	.short	0x0082
	.zero		2


//--------------------- .nv.info                  --------------------------
	.section	.nv.info,"",@"SHT_CUDA_INFO"
	.align	4


	//----- nvinfo : EIATTR_REGCOUNT
	.align		4
        /*0000*/ 	.byte	0x04, 0x2f
        /*0002*/ 	.short	(.L_2 - .L_1)
	.align		4
.L_1:
        /*0004*/ 	.word	index@(_Z16helloWorldKernelv)
        /*0008*/ 	.word	0x00000018


	//----- nvinfo : EIATTR_FRAME_SIZE
	.align		4
.L_2:
        /*000c*/ 	.byte	0x04, 0x11
        /*000e*/ 	.short	(.L_4 - .L_3)
	.align		4
.L_3:
        /*0010*/ 	.word	index@(_Z16helloWorldKernelv)
        /*0014*/ 	.word	0x00000008


	//----- nvinfo : EIATTR_MIN_STACK_SIZE
	.align		4
.L_4:
        /*0018*/ 	.byte	0x04, 0x12
        /*001a*/ 	.short	(.L_6 - .L_5)
	.align		4
.L_5:
        /*001c*/ 	.word	index@(_Z16helloWorldKernelv)
        /*0020*/ 	.word	0x00000008
.L_6:


//--------------------- .nv.compat                --------------------------
	.section	.nv.compat,"",@"SHT_CUDA_COMPAT_INFO"
	.align	4
        /*0000*/ 	.byte	0x02, 0x09, 0x00, 0x00, 0x02, 0x02, 0x01, 0x00, 0x02, 0x05, 0x05, 0x00, 0x03, 0x07, 0x01, 0x01
        /*0010*/ 	.byte	0x02, 0x03, 0x00, 0x00, 0x02, 0x06, 0x01, 0x00, 0x04, 0x0b, 0x08, 0x00, 0x09, 0x00, 0x00, 0x00
        /*0020*/ 	.byte	0x00, 0x00, 0x00, 0x00


//--------------------- .nv.info._Z16helloWorldKernelv --------------------------
	.section	.nv.info._Z16helloWorldKernelv,"",@"SHT_CUDA_INFO"
	.sectionflags	@""
	.align	4


	//----- nvinfo : EIATTR_CUDA_API_VERSION
	.align		4
        /*0000*/ 	.byte	0x04, 0x37
        /*0002*/ 	.short	(.L_8 - .L_7)
.L_7:
        /*0004*/ 	.word	0x00000082


	//----- nvinfo : EIATTR_SPARSE_MMA_MASK
	.align		4
.L_8:
        /*0008*/ 	.byte	0x03, 0x50
        /*000a*/ 	.short	0x0000


	//----- nvinfo : EIATTR_MAXREG_COUNT
	.align		4
        /*000c*/ 	.byte	0x03, 0x1b
        /*000e*/ 	.short	0x00ff


	//----- nvinfo : EIATTR_EXTERNS
	.align		4
        /*0010*/ 	.byte	0x04, 0x0f
        /*0012*/ 	.short	(.L_10 - .L_9)


	//   ....[0]....
	.align		4
.L_9:
        /*0014*/ 	.word	index@(vprintf)


	//----- nvinfo : EIATTR_MERCURY_ISA_VERSION
	.align		4
.L_10:
        /*0018*/ 	.byte	0x03, 0x5f
        /*001a*/ 	.short	0x0101


	//----- nvinfo : EIATTR_VRC_CTA_INIT_COUNT
	.align		4
        /*001c*/ 	.byte	0x02, 0x4a
	.zero		1
	.zero		1


	//----- nvinfo : EIATTR_SYSCALL_OFFSETS
	.align		4
        /*0020*/ 	.byte	0x04, 0x46
        /*0022*/ 	.short	(.L_12 - .L_11)


	//   ....[0]....
.L_11:
        /*0024*/ 	.word	0x000000f0


	//----- nvinfo : EIATTR_EXIT_INSTR_OFFSETS
	.align		4
.L_12:
        /*0028*/ 	.byte	0x04, 0x1c
        /*002a*/ 	.short	(.L_14 - .L_13)


	//   ....[0]....
.L_13:
        /*002c*/ 	.word	0x00000100


	//----- nvinfo : EIATTR_SW_WAR
	.align		4
.L_14:
        /*0030*/ 	.byte	0x04, 0x36
        /*0032*/ 	.short	(.L_16 - .L_15)
.L_15:
        /*0034*/ 	.word	0x00000008
.L_16:


//--------------------- .nv.callgraph             --------------------------
	.section	.nv.callgraph,"",@"SHT_CUDA_CALLGRAPH"
	.align	4
	.sectionentsize	8
	.align		4
        /*0000*/ 	.word	0x00000000
	.align		4
        /*0004*/ 	.word	0xffffffff
	.align		4
        /*0008*/ 	.word	index@(_Z16helloWorldKernelv)
	.align		4
        /*000c*/ 	.word	index@(vprintf)
	.align		4
        /*0010*/ 	.word	0x00000000
	.align		4
        /*0014*/ 	.word	0xfffffffe
	.align		4
        /*0018*/ 	.word	0x00000000
	.align		4
        /*001c*/ 	.word	0xfffffffd
	.align		4
        /*0020*/ 	.word	0x00000000
	.align		4
        /*0024*/ 	.word	0xfffffffc


//--------------------- .nv.constant4             --------------------------
	.section	.nv.constant4,"a",@progbits
	.align	8
	.align		8
.nv.constant4:
        /*0000*/ 	.dword	vprintf
	.align		8
        /*0008*/ 	.dword	$str


//--------------------- .text._Z16helloWorldKernelv --------------------------
	.section	.text._Z16helloWorldKernelv,"ax",@progbits
	.align	128
        .global         _Z16helloWorldKernelv
        .type           _Z16helloWorldKernelv,@function
        .size           _Z16helloWorldKernelv,(.L_x_2 - _Z16helloWorldKernelv)
        .other          _Z16helloWorldKernelv,@"STO_CUDA_ENTRY STV_DEFAULT"
_Z16helloWorldKernelv:
.text._Z16helloWorldKernelv:
[----:B------:R-:W0:Y:S01]  /*0000*/  LDC R1, c[0x0][0x37c] ;  /* 0x0000df00ff017b82 */ /* 0x000e220000000800 */
[----:B------:R-:W1:Y:S01]  /*0010*/  S2R R8, SR_CTAID.X ;  /* 0x0000000000087919 */ /* 0x000e620000002500 */
[----:B0-----:R-:W-:Y:S01]  /*0020*/  VIADD R1, R1, 0xfffffff8 ;  /* 0xfffffff801017836 */ /* 0x001fe20000000000 */
[----:B------:R-:W-:Y:S01]  /*0030*/  MOV R0, 0x0 ;  /* 0x0000000000007802 */ /* 0x000fe20000000f00 */
[----:B------:R-:W0:Y:S01]  /*0040*/  LDCU UR4, c[0x0][0x2f8] ;  /* 0x00005f00ff0477ac */ /* 0x000e220008000800 */
[----:B------:R-:W1:Y:S03]  /*0050*/  S2R R9, SR_TID.X ;  /* 0x0000000000097919 */ /* 0x000e660000002100 */
[----:B------:R2:W3:Y:S01]  /*0060*/  LDC.64 R2, c[0x4][R0] ;  /* 0x0100000000027b82 */ /* 0x0004e20000000a00 */
[----:B------:R-:W4:Y:S01]  /*0070*/  LDCU.64 UR6, c[0x4][0x8] ;  /* 0x01000100ff0677ac */ /* 0x000f220008000a00 */
[----:B------:R-:W5:Y:S01]  /*0080*/  LDCU UR5, c[0x0][0x2fc] ;  /* 0x00005f80ff0577ac */ /* 0x000f620008000800 */
[----:B0-----:R-:W-:Y:S01]  /*0090*/  IADD3 R6, P0, PT, R1, UR4, RZ ;  /* 0x0000000401067c10 */ /* 0x001fe2000ff1e0ff */
[----:B----4-:R-:W-:Y:S01]  /*00a0*/  IMAD.U32 R4, RZ, RZ, UR6 ;  /* 0x00000006ff047e24 */ /* 0x010fe2000f8e00ff */
[----:B------:R-:W-:-:S03]  /*00b0*/  MOV R5, UR7 ;  /* 0x0000000700057c02 */ /* 0x000fc60008000f00 */
[----:B-----5:R-:W-:Y:S01]  /*00c0*/  IMAD.X R7, RZ, RZ, UR5, P0 ;  /* 0x00000005ff077e24 */ /* 0x020fe200080e06ff */
[----:B-1----:R2:W-:Y:S07]  /*00d0*/  STL.64 [R1], R8 ;  /* 0x0000000801007387 */ /* 0x0025ee0000100a00 */
[----:B------:R-:W-:-:S07]  /*00e0*/  LEPC R20, `(.L_x_0) ;  /* 0x000000001014794e */ /* 0x000fce0000000000 */
[----:B--23--:R-:W-:Y:S05]  /*00f0*/  CALL.ABS.NOINC R2 ;  /* 0x0000000002007343 */ /* 0x00cfea0003c00000 */
.L_x_0:
[----:B------:R-:W-:Y:S05]  /*0100*/  EXIT ;  /* 0x000000000000794d */ /* 0x000fea0003800000 */
.L_x_1:
[----:B------:R-:W-:-:S00]  /*0110*/  BRA `(.L_x_1) ;  /* 0xfffffffc00fc7947 */ /* 0x000fc0000383ffff */
[----:B------:R-:W-:-:S00]  /*0120*/  NOP ;  /* 0x0000000000007918 */ /* 0x000fc00000000000 */
        /* <DEDUP_REMOVED lines=13> */
.L_x_2:


//--------------------- .nv.global.init           --------------------------
	.section	.nv.global.init,"aw",@progbits
.nv.global.init:
	.type		$str,@object
	.size		$str,(.L_0 - $str)
$str:
        /*0000*/ 	.byte	0x48, 0x65, 0x6c, 0x6c, 0x6f, 0x2c, 0x20, 0x57, 0x6f, 0x72, 0x6c, 0x64, 0x21, 0x20, 0x66, 0x72
        /*0010*/ 	.byte	0x6f, 0x6d, 0x20, 0x74, 0x68, 0x72, 0x65, 0x61, 0x64, 0x20, 0x5b, 0x25, 0x64, 0x2c, 0x20, 0x25
        /*0020*/ 	.byte	0x64, 0x5d, 0x0a, 0x00
.L_0:


//--------------------- .nv.shared.reserved.0     --------------------------
	.section	.nv.shared.reserved.0,"aw",@nobits
	.weak		__nv_reservedSMEM_offset_0_alias
	.size		__nv_reservedSMEM_offset_0_alias, 0, 64
	.other		__nv_reservedSMEM_offset_0_alias,@"STO_CUDA_RESERVED_SHARED STV_DEFAULT"
__nv_reservedSMEM_offset_0_alias:
	.zero		0
	.zero		64


//--------------------- .nv.constant0._Z16helloWorldKernelv --------------------------
	.section	.nv.constant0._Z16helloWorldKernelv,"a",@progbits
	.sectionflags	@""
	.align	4
.nv.constant0._Z16helloWorldKernelv:
	.zero		896


//--------------------- SYMBOLS --------------------------

	.type		.nv.reservedSmem.offset0,@object
	.size		.nv.reservedSmem.offset0,0x4
	.type		vprintf,@function
